	.headerflags	@"EF_CUDA_TEXMODE_UNIFIED EF_CUDA_64BIT_ADDRESS EF_CUDA_ACCELERATORS EF_CUDA_SM90 EF_CUDA_VIRTUAL_SM(EF_CUDA_SM90)"
	.elftype	@"ET_EXEC"


//--------------------- .nv.info                  --------------------------
	.section	.nv.info,"",@"SHT_CUDA_INFO"
	.align	4


	//----- nvinfo : EIATTR_REGCOUNT
	.align		4
        /*0000*/ 	.byte	0x04, 0x2f
        /*0002*/ 	.short	(.L_1 - .L_0)
	.align		4
.L_0:
        /*0004*/ 	.word	index@(triton_poi_fused_reflection_pad2d_0)
        /*0008*/ 	.word	0x00000020


	//----- nvinfo : EIATTR_MIN_STACK_SIZE
	.align		4
.L_1:
        /*000c*/ 	.byte	0x04, 0x12
        /*000e*/ 	.short	(.L_3 - .L_2)
	.align		4
.L_2:
        /*0010*/ 	.word	index@(triton_poi_fused_reflection_pad2d_0)
        /*0014*/ 	.word	0x00000000


	//----- nvinfo : EIATTR_FRAME_SIZE
	.align		4
.L_3:
        /*0018*/ 	.byte	0x04, 0x11
        /*001a*/ 	.short	(.L_5 - .L_4)
	.align		4
.L_4:
        /*001c*/ 	.word	index@(triton_poi_fused_reflection_pad2d_0)
        /*0020*/ 	.word	0x00000000


	//----- nvinfo : EIATTR_MIN_STACK_SIZE
	.align		4
.L_5:
        /*0024*/ 	.byte	0x04, 0x12
        /*0026*/ 	.short	(.L_7 - .L_6)
	.align		4
.L_6:
        /*0028*/ 	.word	index@(triton_poi_fused_reflection_pad2d_0)
        /*002c*/ 	.word	0x00000000
.L_7:


//--------------------- .nv.info.triton_poi_fused_reflection_pad2d_0 --------------------------
	.section	.nv.info.triton_poi_fused_reflection_pad2d_0,"",@"SHT_CUDA_INFO"
	.sectionflags	@""
	.align	4


	//----- nvinfo : EIATTR_CUDA_API_VERSION
	.align		4
        /*0000*/ 	.byte	0x04, 0x37
        /*0002*/ 	.short	(.L_9 - .L_8)
.L_8:
        /*0004*/ 	.word	0x0000007c


	//----- nvinfo : EIATTR_KPARAM_INFO
	.align		4
.L_9:
        /*0008*/ 	.byte	0x04, 0x17
        /*000a*/ 	.short	(.L_11 - .L_10)
.L_10:
        /*000c*/ 	.word	0x00000000
        /*0010*/ 	.short	0x0003
        /*0012*/ 	.short	0x0014
        /*0014*/ 	.byte	0x00, 0xf0, 0x11, 0x00


	//----- nvinfo : EIATTR_KPARAM_INFO
	.align		4
.L_11:
        /*0018*/ 	.byte	0x04, 0x17
        /*001a*/ 	.short	(.L_13 - .L_12)
.L_12:
        /*001c*/ 	.word	0x00000000
        /*0020*/ 	.short	0x0002
        /*0022*/ 	.short	0x0010
        /*0024*/ 	.byte	0x00, 0xf0, 0x11, 0x00


	//----- nvinfo : EIATTR_KPARAM_INFO
	.align		4
.L_13:
        /*0028*/ 	.byte	0x04, 0x17
        /*002a*/ 	.short	(.L_15 - .L_14)
.L_14:
        /*002c*/ 	.word	0x00000000
        /*0030*/ 	.short	0x0001
        /*0032*/ 	.short	0x0008
        /*0034*/ 	.byte	0x00, 0xf4, 0x21, 0x00


	//----- nvinfo : EIATTR_KPARAM_INFO
	.align		4
.L_15:
        /*0038*/ 	.byte	0x04, 0x17
        /*003a*/ 	.short	(.L_17 - .L_16)
.L_16:
        /*003c*/ 	.word	0x00000000
        /*0040*/ 	.short	0x0000
        /*0042*/ 	.short	0x0000
        /*0044*/ 	.byte	0x00, 0xf4, 0x21, 0x00


	//----- nvinfo : EIATTR_SPARSE_MMA_MASK
	.align		4
.L_17:
        /*0048*/ 	.byte	0x03, 0x50
        /*004a*/ 	.short	0x0000


	//----- nvinfo : EIATTR_MAXREG_COUNT
	.align		4
        /*004c*/ 	.byte	0x03, 0x1b
        /*004e*/ 	.short	0x00ff


	//----- nvinfo : EIATTR_EXIT_INSTR_OFFSETS
	.align		4
        /*0050*/ 	.byte	0x04, 0x1c
        /*0052*/ 	.short	(.L_19 - .L_18)


	//   ....[0]....
.L_18:
        /*0054*/ 	.word	0x00000800


	//   ....[1]....
        /*0058*/ 	.word	0x00000820


	//----- nvinfo : EIATTR_REQNTID
	.align		4
.L_19:
        /*005c*/ 	.byte	0x04, 0x10
        /*005e*/ 	.short	(.L_21 - .L_20)
.L_20:
        /*0060*/ 	.word	0x00000080
        /*0064*/ 	.word	0x00000001
        /*0068*/ 	.word	0x00000001


	//----- nvinfo : EIATTR_CBANK_PARAM_SIZE
	.align		4
.L_21:
        /*006c*/ 	.byte	0x03, 0x19
        /*006e*/ 	.short	0x0018


	//----- nvinfo : EIATTR_PARAM_CBANK
	.align		4
        /*0070*/ 	.byte	0x04, 0x0a
        /*0072*/ 	.short	(.L_23 - .L_22)
	.align		4
.L_22:
        /*0074*/ 	.word	index@(.nv.constant0.triton_poi_fused_reflection_pad2d_0)
        /*0078*/ 	.short	0x0210
        /*007a*/ 	.short	0x0018


	//----- nvinfo : EIATTR_SW_WAR
	.align		4
.L_23:
        /*007c*/ 	.byte	0x04, 0x36
        /*007e*/ 	.short	(.L_25 - .L_24)
.L_24:
        /*0080*/ 	.word	0x00000008
.L_25:


//--------------------- .nv.callgraph             --------------------------
	.section	.nv.callgraph,"",@"SHT_CUDA_CALLGRAPH"
	.align	4
	.sectionentsize	8
	.align		4
        /*0000*/ 	.word	0x00000000
	.align		4
        /*0004*/ 	.word	0xffffffff
	.align		4
        /*0008*/ 	.word	0x00000000
	.align		4
        /*000c*/ 	.word	0xfffffffe
	.align		4
        /*0010*/ 	.word	0x00000000
	.align		4
        /*0014*/ 	.word	0xfffffffd
	.align		4
        /*0018*/ 	.word	0x00000000
	.align		4
        /*001c*/ 	.word	0xfffffffc


//--------------------- .text.triton_poi_fused_reflection_pad2d_0 --------------------------
	.section	.text.triton_poi_fused_reflection_pad2d_0,"ax",@progbits
	.align	128
        .global         triton_poi_fused_reflection_pad2d_0
        .type           triton_poi_fused_reflection_pad2d_0,@function
        .size           triton_poi_fused_reflection_pad2d_0,(.L_x_1 - triton_poi_fused_reflection_pad2d_0)
        .other          triton_poi_fused_reflection_pad2d_0,@"STO_CUDA_ENTRY STV_DEFAULT"
triton_poi_fused_reflection_pad2d_0:
.text.triton_poi_fused_reflection_pad2d_0:
[----:B------:R-:W0:Y:S01]  /*0000*/  LDC R1, c[0x0][0x28] ;  /* 0x00000a00ff017b82 */ /* 0x000e220000000800 */
[----:B------:R-:W1:Y:S07]  /*0010*/  S2R R4, SR_TID.X ;  /* 0x0000000000047919 */ /* 0x000e6e0000002100 */
[----:B------:R-:W2:Y:S01]  /*0020*/  S2UR UR4, SR_CTAID.Y ;  /* 0x00000000000479c3 */ /* 0x000ea20000002600 */
[----:B------:R-:W-:Y:S01]  /*0030*/  HFMA2.MMA R21, -RZ, RZ, 0, 0 ;  /* 0x00000000ff157435 */ /* 0x000fe200000001ff */
[----:B------:R-:W-:Y:S01]  /*0040*/  MOV R23, RZ ;  /* 0x000000ff00177202 */ /* 0x000fe20000000f00 */
[----:B------:R-:W3:Y:S01]  /*0050*/  S2R R3, SR_CTAID.X ;  /* 0x0000000000037919 */ /* 0x000ee20000002500 */
[----:B------:R-:W-:Y:S01]  /*0060*/  HFMA2.MMA R25, -RZ, RZ, 0, 0 ;  /* 0x00000000ff197435 */ /* 0x000fe200000001ff */
[----:B------:R-:W-:Y:S01]  /*0070*/  CS2R R18, SRZ ;  /* 0x0000000000127805 */ /* 0x000fe2000001ff00 */
[----:B------:R-:W-:-:S02]  /*0080*/  ULDC.64 UR6, c[0x0][0x208] ;  /* 0x0000820000067ab9 */ /* 0x000fc40000000a00 */
[----:B------:R-:W4:Y:S01]  /*0090*/  LDC.64 R6, c[0x0][0x210] ;  /* 0x00008400ff067b82 */ /* 0x000f220000000a00 */
[----:B--2---:R-:W-:Y:S01]  /*00a0*/  USHF.L.U32 UR4, UR4, 0x4, URZ ;  /* 0x0000000404047899 */ /* 0x004fe2000800063f */
[----:B-1----:R-:W-:Y:S02]  /*00b0*/  LOP3.LUT R10, R4, 0x3f, RZ, 0xc0, !PT ;  /* 0x0000003f040a7812 */ /* 0x002fe400078ec0ff */
[----:B------:R-:W-:Y:S02]  /*00c0*/  SHF.R.U32.HI R14, RZ, 0x6, R4 ;  /* 0x00000006ff0e7819 */ /* 0x000fe40000011604 */
[----:B---3--:R-:W-:Y:S02]  /*00d0*/  LEA R10, R3, R10, 0x6 ;  /* 0x0000000a030a7211 */ /* 0x008fe400078e30ff */
[----:B------:R-:W-:Y:S02]  /*00e0*/  SGXT.U32 R14, R14, 0x1 ;  /* 0x000000010e0e781a */ /* 0x000fe40000000000 */
[C---:B------:R-:W-:Y:S01]  /*00f0*/  ISETP.GE.AND P0, PT, R10.reuse, 0x1b90, PT ;  /* 0x00001b900a00780c */ /* 0x040fe20003f06270 */
[----:B------:R-:W-:Y:S01]  /*0100*/  IMAD.HI R0, R10, 0x30c30c31, RZ ;  /* 0x30c30c310a007827 */ /* 0x000fe200078e02ff */
[----:B------:R-:W-:-:S04]  /*0110*/  LOP3.LUT R14, R14, UR4, RZ, 0xfc, !PT ;  /* 0x000000040e0e7c12 */ /* 0x000fc8000f8efcff */
[----:B------:R-:W-:Y:S02]  /*0120*/  SHF.R.U32.HI R3, RZ, 0x1f, R0 ;  /* 0x0000001fff037819 */ /* 0x000fe40000011600 */
[----:B------:R-:W-:Y:S02]  /*0130*/  LOP3.LUT R13, R14, 0x2, RZ, 0xfc, !PT ;  /* 0x000000020e0d7812 */ /* 0x000fe400078efcff */
[----:B------:R-:W-:Y:S02]  /*0140*/  LEA.HI.SX32 R3, R0, R3, 0x1c ;  /* 0x0000000300037211 */ /* 0x000fe400078fe2ff */
[C---:B------:R-:W-:Y:S02]  /*0150*/  LOP3.LUT R12, R14.reuse, 0x4, RZ, 0xfc, !PT ;  /* 0x000000040e0c7812 */ /* 0x040fe400078efcff */
[----:B------:R-:W-:Y:S01]  /*0160*/  LOP3.LUT R11, R14, 0x6, RZ, 0xfc, !PT ;  /* 0x000000060e0b7812 */ /* 0x000fe200078efcff */
[----:B------:R-:W-:Y:S01]  /*0170*/  IMAD R0, R3, -0x54, R10 ;  /* 0xffffffac03007824 */ /* 0x000fe200078e020a */
[----:B------:R-:W-:-:S02]  /*0180*/  IADD3 R3, R3, -0xa, RZ ;  /* 0xfffffff603037810 */ /* 0x000fc40007ffe0ff */
[----:B------:R-:W-:Y:S02]  /*0190*/  ISETP.LT.AND P2, PT, R13, 0xc, !P0 ;  /* 0x0000000c0d00780c */ /* 0x000fe40004741270 */
[----:B------:R-:W-:Y:S02]  /*01a0*/  IADD3 R0, R0, -0xa, RZ ;  /* 0xfffffff600007810 */ /* 0x000fe40007ffe0ff */
[----:B------:R-:W-:Y:S02]  /*01b0*/  IABS R2, R3 ;  /* 0x0000000300027213 */ /* 0x000fe40000000000 */
[----:B------:R-:W-:Y:S02]  /*01c0*/  IABS R0, R0 ;  /* 0x0000000000007213 */ /* 0x000fe40000000000 */
[----:B------:R-:W-:Y:S02]  /*01d0*/  IADD3 R2, R2, -0x3f, RZ ;  /* 0xffffffc102027810 */ /* 0x000fe40007ffe0ff */
[----:B------:R-:W-:-:S02]  /*01e0*/  IADD3 R0, R0, -0x3f, RZ ;  /* 0xffffffc100007810 */ /* 0x000fc40007ffe0ff */
[----:B------:R-:W-:Y:S02]  /*01f0*/  IABS R17, R2 ;  /* 0x0000000200117213 */ /* 0x000fe40000000000 */
[----:B------:R-:W-:Y:S02]  /*0200*/  IABS R0, R0 ;  /* 0x0000000000007213 */ /* 0x000fe40000000000 */
[----:B------:R-:W-:Y:S02]  /*0210*/  ISETP.LT.AND P3, PT, R12, 0xc, !P0 ;  /* 0x0000000c0c00780c */ /* 0x000fe40004761270 */
[----:B------:R-:W-:Y:S02]  /*0220*/  LEA R17, R17, R0, 0x6 ;  /* 0x0000000011117211 */ /* 0x000fe400078e30ff */
[----:B------:R-:W-:Y:S02]  /*0230*/  ISETP.LT.AND P1, PT, R14, 0xc, !P0 ;  /* 0x0000000c0e00780c */ /* 0x000fe40004721270 */
[----:B------:R-:W-:-:S02]  /*0240*/  IADD3 R17, -R17, 0xfff, RZ ;  /* 0x00000fff11117810 */ /* 0x000fc40007ffe1ff */
[----:B------:R-:W-:Y:S02]  /*0250*/  ISETP.LT.AND P4, PT, R11, 0xc, !P0 ;  /* 0x0000000c0b00780c */ /* 0x000fe40004781270 */
[-C--:B------:R-:W-:Y:S01]  /*0260*/  LEA R5, R12, R17.reuse, 0xc ;  /* 0x000000110c057211 */ /* 0x080fe200078e60ff */
[----:B------:R-:W-:Y:S01]  /*0270*/  IMAD R3, R13, 0x1000, R17 ;  /* 0x000010000d037824 */ /* 0x000fe200078e0211 */
[CC--:B------:R-:W-:Y:S02]  /*0280*/  LEA R27, R14.reuse, R17.reuse, 0xc ;  /* 0x000000110e1b7211 */ /* 0x0c0fe400078e60ff */
[----:B------:R-:W-:Y:S01]  /*0290*/  LEA R9, R11, R17, 0xc ;  /* 0x000000110b097211 */ /* 0x000fe200078e60ff */
[--C-:B----4-:R-:W-:Y:S01]  /*02a0*/  IMAD.WIDE R2, R3, 0x4, R6.reuse ;  /* 0x0000000403027825 */ /* 0x110fe200078e0206 */
[C---:B------:R-:W-:Y:S02]  /*02b0*/  LOP3.LUT R15, R14.reuse, 0x8, RZ, 0xfc, !PT ;  /* 0x000000080e0f7812 */ /* 0x040fe400078efcff */
[C---:B------:R-:W-:Y:S01]  /*02c0*/  LOP3.LUT R20, R14.reuse, 0xa, RZ, 0xfc, !PT ;  /* 0x0000000a0e147812 */ /* 0x040fe200078efcff */
[--C-:B------:R-:W-:Y:S01]  /*02d0*/  IMAD.WIDE R4, R5, 0x4, R6.reuse ;  /* 0x0000000405047825 */ /* 0x100fe200078e0206 */
[----:B------:R-:W-:Y:S01]  /*02e0*/  ISETP.LT.AND P5, PT, R15, 0xc, !P0 ;  /* 0x0000000c0f00780c */ /* 0x000fe200047a1270 */
[----:B------:R1:W2:Y:S02]  /*02f0*/  @P2 LDG.E.EL R21, desc[UR6][R2.64] ;  /* 0x0000000602152981 */ /* 0x0002a4000c2e1900 */
[--C-:B------:R-:W-:Y:S01]  /*0300*/  IMAD.WIDE R26, R27, 0x4, R6.reuse ;  /* 0x000000041b1a7825 */ /* 0x100fe200078e0206 */
[----:B------:R-:W-:Y:S01]  /*0310*/  LOP3.LUT R22, R14, 0xc, RZ, 0xfc, !PT ;  /* 0x0000000c0e167812 */ /* 0x000fe200078efcff */
[----:B------:R3:W4:Y:S02]  /*0320*/  @P3 LDG.E.EL R23, desc[UR6][R4.64] ;  /* 0x0000000604173981 */ /* 0x000724000c2e1900 */
[----:B------:R-:W-:Y:S01]  /*0330*/  IMAD.WIDE R8, R9, 0x4, R6 ;  /* 0x0000000409087825 */ /* 0x000fe200078e0206 */
[----:B------:R-:W-:Y:S01]  /*0340*/  ISETP.LT.AND P6, PT, R20, 0xc, !P0 ;  /* 0x0000000c1400780c */ /* 0x000fe200047c1270 */
[----:B------:R5:W2:Y:S01]  /*0350*/  @P1 LDG.E.EL R19, desc[UR6][R26.64] ;  /* 0x000000061a131981 */ /* 0x000aa2000c2e1900 */
[----:B------:R-:W-:-:S02]  /*0360*/  ISETP.GT.AND P0, PT, RZ, UR4, !P0 ;  /* 0x00000004ff007c0c */ /* 0x000fc4000c704270 */
[-C--:B-1----:R-:W-:Y:S01]  /*0370*/  LEA R3, R15, R17.reuse, 0xc ;  /* 0x000000110f037211 */ /* 0x082fe200078e60ff */
[----:B------:R1:W4:Y:S01]  /*0380*/  @P4 LDG.E.EL R25, desc[UR6][R8.64] ;  /* 0x0000000608194981 */ /* 0x000322000c2e1900 */
[-C--:B---3--:R-:W-:Y:S01]  /*0390*/  LEA R5, R20, R17.reuse, 0xc ;  /* 0x0000001114057211 */ /* 0x088fe200078e60ff */
[----:B------:R-:W-:Y:S01]  /*03a0*/  IMAD.MOV.U32 R29, RZ, RZ, RZ ;  /* 0x000000ffff1d7224 */ /* 0x000fe200078e00ff */
[----:B------:R-:W-:Y:S01]  /*03b0*/  MOV R0, RZ ;  /* 0x000000ff00007202 */ /* 0x000fe20000000f00 */
[----:B0----5:R-:W-:Y:S01]  /*03c0*/  HFMA2.MMA R27, -RZ, RZ, 0, 0 ;  /* 0x00000000ff1b7435 */ /* 0x021fe200000001ff */
[----:B------:R-:W-:Y:S01]  /*03d0*/  IMAD.WIDE R2, R3, 0x4, R6 ;  /* 0x0000000403027825 */ /* 0x000fe200078e0206 */
[----:B-1----:R-:W-:-:S03]  /*03e0*/  LEA R9, R22, R17, 0xc ;  /* 0x0000001116097211 */ /* 0x002fc600078e60ff */
[--C-:B------:R-:W-:Y:S01]  /*03f0*/  IMAD.WIDE R4, R5, 0x4, R6.reuse ;  /* 0x0000000405047825 */ /* 0x100fe200078e0206 */
[----:B------:R-:W3:Y:S03]  /*0400*/  @P5 LDG.E.EL R0, desc[UR6][R2.64] ;  /* 0x0000000602005981 */ /* 0x000ee6000c2e1900 */
[----:B------:R-:W-:Y:S01]  /*0410*/  IMAD.WIDE R8, R9, 0x4, R6 ;  /* 0x0000000409087825 */ /* 0x000fe200078e0206 */
[----:B------:R0:W3:Y:S04]  /*0420*/  @P6 LDG.E.EL R29, desc[UR6][R4.64] ;  /* 0x00000006041d6981 */ /* 0x0000e8000c2e1900 */
[----:B------:R1:W3:Y:S01]  /*0430*/  @P0 LDG.E.EL R27, desc[UR6][R8.64] ;  /* 0x00000006081b0981 */ /* 0x0002e2000c2e1900 */
[C---:B------:R-:W-:Y:S01]  /*0440*/  LOP3.LUT R24, R14.reuse, 0xe, RZ, 0xfc, !PT ;  /* 0x0000000e0e187812 */ /* 0x040fe200078efcff */
[----:B------:R-:W-:-:S03]  /*0450*/  IMAD.HI R16, R14, 0x55555556, RZ ;  /* 0x555555560e107827 */ /* 0x000fc600078e02ff */
[----:B------:R-:W-:-:S05]  /*0460*/  LEA R17, R24, R17, 0xc ;  /* 0x0000001118117211 */ /* 0x000fca00078e60ff */
[----:B------:R-:W-:Y:S01]  /*0470*/  IMAD.WIDE R6, R17, 0x4, R6 ;  /* 0x0000000411067825 */ /* 0x000fe200078e0206 */
[----:B------:R-:W-:-:S03]  /*0480*/  LEA.HI R17, R16, R16, RZ, 0x1 ;  /* 0x0000001010117211 */ /* 0x000fc600078f08ff */
[----:B------:R-:W-:Y:S01]  /*0490*/  IMAD.HI R16, R13, 0x55555556, RZ ;  /* 0x555555560d107827 */ /* 0x000fe200078e02ff */
[----:B------:R0:W5:Y:S03]  /*04a0*/  @P0 LDG.E.EL R18, desc[UR6][R6.64] ;  /* 0x0000000606120981 */ /* 0x000166000c2e1900 */
[----:B------:R-:W-:Y:S01]  /*04b0*/  IMAD R14, R17, -0x3, R14 ;  /* 0xfffffffd110e7824 */ /* 0x000fe200078e020e */
[----:B------:R-:W-:Y:S01]  /*04c0*/  LEA.HI R16, R16, R16, RZ, 0x1 ;  /* 0x0000001010107211 */ /* 0x000fe200078f08ff */
[----:B------:R-:W-:-:S04]  /*04d0*/  IMAD.HI R26, R12, 0x55555556, RZ ;  /* 0x555555560c1a7827 */ /* 0x000fc800078e02ff */
[----:B------:R-:W-:Y:S02]  /*04e0*/  IMAD R14, R10, 0x3, R14 ;  /* 0x000000030a0e7824 */ /* 0x000fe400078e020e */
[----:B0-----:R-:W-:Y:S01]  /*04f0*/  IMAD R5, R16, -0x3, R13 ;  /* 0xfffffffd10057824 */ /* 0x001fe200078e020d */
[----:B------:R-:W-:Y:S01]  /*0500*/  LEA.HI R26, R26, R26, RZ, 0x1 ;  /* 0x0000001a1a1a7211 */ /* 0x000fe200078f08ff */
[----:B------:R-:W-:Y:S02]  /*0510*/  IMAD R3, R17, 0x52b0, R14 ;  /* 0x000052b011037824 */ /* 0x000fe400078e020e */
[----:B------:R-:W-:Y:S02]  /*0520*/  IMAD R5, R16, 0x52b0, R5 ;  /* 0x000052b010057824 */ /* 0x000fe400078e0205 */
[----:B------:R-:W0:Y:S01]  /*0530*/  LDC.64 R16, c[0x0][0x218] ;  /* 0x00008600ff107b82 */ /* 0x000e220000000a00 */
[----:B-1----:R-:W-:Y:S02]  /*0540*/  IMAD R9, R26, -0x3, R12 ;  /* 0xfffffffd1a097824 */ /* 0x002fe400078e020c */
[----:B------:R-:W-:-:S04]  /*0550*/  IMAD.HI R2, R11, 0x55555556, RZ ;  /* 0x555555560b027827 */ /* 0x000fc800078e02ff */
[----:B------:R-:W-:Y:S01]  /*0560*/  IMAD R7, R26, 0x52b0, R9 ;  /* 0x000052b01a077824 */ /* 0x000fe200078e0209 */
[----:B------:R-:W-:Y:S01]  /*0570*/  LEA.HI R6, R2, R2, RZ, 0x1 ;  /* 0x0000000202067211 */ /* 0x000fe200078f08ff */
[----:B------:R-:W-:-:S04]  /*0580*/  IMAD.HI R4, R15, 0x55555556, RZ ;  /* 0x555555560f047827 */ /* 0x000fc800078e02ff */
[----:B------:R-:W-:Y:S01]  /*0590*/  IMAD.HI R9, R20, 0x55555556, RZ ;  /* 0x5555555614097827 */ /* 0x000fe200078e02ff */
[----:B------:R-:W-:-:S03]  /*05a0*/  LEA.HI R2, R4, R4, RZ, 0x1 ;  /* 0x0000000404027211 */ /* 0x000fc600078f08ff */
[----:B------:R-:W-:Y:S01]  /*05b0*/  IMAD.HI R8, R22, 0x55555556, RZ ;  /* 0x5555555616087827 */ /* 0x000fe200078e02ff */
[----:B------:R-:W-:-:S03]  /*05c0*/  LEA.HI R9, R9, R9, RZ, 0x1 ;  /* 0x0000000909097211 */ /* 0x000fc600078f08ff */
[----:B------:R-:W-:-:S04]  /*05d0*/  IMAD.HI R12, R24, 0x55555556, RZ ;  /* 0x55555556180c7827 */ /* 0x000fc800078e02ff */
[----:B------:R-:W-:Y:S01]  /*05e0*/  IMAD R13, R6, -0x3, R11 ;  /* 0xfffffffd060d7824 */ /* 0x000fe200078e020b */
[----:B------:R-:W-:Y:S02]  /*05f0*/  LEA.HI R11, R8, R8, RZ, 0x1 ;  /* 0x00000008080b7211 */ /* 0x000fe400078f08ff */
[----:B------:R-:W-:Y:S01]  /*0600*/  LEA.HI R4, R12, R12, RZ, 0x1 ;  /* 0x0000000c0c047211 */ /* 0x000fe200078f08ff */
[----:B------:R-:W-:Y:S02]  /*0610*/  IMAD R15, R2, -0x3, R15 ;  /* 0xfffffffd020f7824 */ /* 0x000fe400078e020f */
[----:B------:R-:W-:Y:S02]  /*0620*/  IMAD R20, R9, -0x3, R20 ;  /* 0xfffffffd09147824 */ /* 0x000fe400078e0214 */
[----:B------:R-:W-:Y:S02]  /*0630*/  IMAD R22, R11, -0x3, R22 ;  /* 0xfffffffd0b167824 */ /* 0x000fe400078e0216 */
[----:B------:R-:W-:-:S02]  /*0640*/  IMAD R13, R6, 0x52b0, R13 ;  /* 0x000052b0060d7824 */ /* 0x000fc400078e020d */
[----:B------:R-:W-:Y:S02]  /*0650*/  IMAD R24, R4, -0x3, R24 ;  /* 0xfffffffd04187824 */ /* 0x000fe400078e0218 */
[----:B------:R-:W-:Y:S02]  /*0660*/  IMAD R15, R2, 0x52b0, R15 ;  /* 0x000052b0020f7824 */ /* 0x000fe400078e020f */
[----:B------:R-:W-:Y:S02]  /*0670*/  IMAD R20, R9, 0x52b0, R20 ;  /* 0x000052b009147824 */ /* 0x000fe400078e0214 */
[C---:B------:R-:W-:Y:S02]  /*0680*/  IMAD R5, R10.reuse, 0x3, R5 ;  /* 0x000000030a057824 */ /* 0x040fe400078e0205 */
[----:B------:R-:W-:Y:S02]  /*0690*/  IMAD R22, R11, 0x52b0, R22 ;  /* 0x000052b00b167824 */ /* 0x000fe400078e0216 */
[----:B------:R-:W-:-:S02]  /*06a0*/  IMAD R7, R10, 0x3, R7 ;  /* 0x000000030a077824 */ /* 0x000fc400078e0207 */
[----:B------:R-:W-:Y:S02]  /*06b0*/  IMAD R24, R4, 0x52b0, R24 ;  /* 0x000052b004187824 */ /* 0x000fe400078e0218 */
[C---:B------:R-:W-:Y:S02]  /*06c0*/  IMAD R9, R10.reuse, 0x3, R13 ;  /* 0x000000030a097824 */ /* 0x040fe400078e020d */
[----:B------:R-:W-:Y:S02]  /*06d0*/  IMAD R11, R10, 0x3, R15 ;  /* 0x000000030a0b7824 */ /* 0x000fe400078e020f */
[----:B0-----:R-:W-:-:S04]  /*06e0*/  IMAD.WIDE R2, R3, 0x4, R16 ;  /* 0x0000000403027825 */ /* 0x001fc800078e0210 */
[----:B------:R-:W-:Y:S02]  /*06f0*/  IMAD R13, R10, 0x3, R20 ;  /* 0x000000030a0d7824 */ /* 0x000fe400078e0214 */
[----:B------:R-:W-:-:S04]  /*0700*/  IMAD.WIDE R4, R5, 0x4, R16 ;  /* 0x0000000405047825 */ /* 0x000fc800078e0210 */
[----:B------:R-:W-:Y:S02]  /*0710*/  IMAD R15, R10, 0x3, R22 ;  /* 0x000000030a0f7824 */ /* 0x000fe400078e0216 */
[----:B------:R-:W-:-:S04]  /*0720*/  IMAD.WIDE R6, R7, 0x4, R16 ;  /* 0x0000000407067825 */ /* 0x000fc800078e0210 */
[----:B------:R-:W-:Y:S02]  /*0730*/  IMAD R20, R10, 0x3, R24 ;  /* 0x000000030a147824 */ /* 0x000fe400078e0218 */
[----:B------:R-:W-:-:S04]  /*0740*/  IMAD.WIDE R8, R9, 0x4, R16 ;  /* 0x0000000409087825 */ /* 0x000fc800078e0210 */
[----:B------:R-:W-:-:S04]  /*0750*/  IMAD.WIDE R10, R11, 0x4, R16 ;  /* 0x000000040b0a7825 */ /* 0x000fc800078e0210 */
[----:B------:R-:W-:-:S04]  /*0760*/  IMAD.WIDE R12, R13, 0x4, R16 ;  /* 0x000000040d0c7825 */ /* 0x000fc800078e0210 */
[----:B------:R-:W-:-:S04]  /*0770*/  IMAD.WIDE R14, R15, 0x4, R16 ;  /* 0x000000040f0e7825 */ /* 0x000fc800078e0210 */
[----:B------:R-:W-:Y:S01]  /*0780*/  IMAD.WIDE R16, R20, 0x4, R16 ;  /* 0x0000000414107825 */ /* 0x000fe200078e0210 */
[----:B--2---:R0:W-:Y:S04]  /*0790*/  @P1 STG.E desc[UR6][R2.64], R19 ;  /* 0x0000001302001986 */ /* 0x0041e8000c101906 */
[----:B------:R0:W-:Y:S04]  /*07a0*/  @P2 STG.E desc[UR6][R4.64], R21 ;  /* 0x0000001504002986 */ /* 0x0001e8000c101906 */
[----:B----4-:R0:W-:Y:S04]  /*07b0*/  @P3 STG.E desc[UR6][R6.64], R23 ;  /* 0x0000001706003986 */ /* 0x0101e8000c101906 */
[----:B------:R0:W-:Y:S04]  /*07c0*/  @P4 STG.E desc[UR6][R8.64], R25 ;  /* 0x0000001908004986 */ /* 0x0001e8000c101906 */
[----:B---3--:R0:W-:Y:S04]  /*07d0*/  @P5 STG.E desc[UR6][R10.64], R0 ;  /* 0x000000000a005986 */ /* 0x0081e8000c101906 */
[----:B------:R0:W-:Y:S04]  /*07e0*/  @P6 STG.E desc[UR6][R12.64], R29 ;  /* 0x0000001d0c006986 */ /* 0x0001e8000c101906 */
[----:B------:R0:W-:Y:S02]  /*07f0*/  @P0 STG.E desc[UR6][R14.64], R27 ;  /* 0x0000001b0e000986 */ /* 0x0001e4000c101906 */
[----:B0-----:R-:W-:Y:S05]  /*0800*/  @!P0 EXIT ;  /* 0x000000000000894d */ /* 0x001fea0003800000 */
[----:B-----5:R-:W-:Y:S01]  /*0810*/  STG.E desc[UR6][R16.64], R18 ;  /* 0x0000001210007986 */ /* 0x020fe2000c101906 */
[----:B------:R-:W-:Y:S05]  /*0820*/  EXIT ;  /* 0x000000000000794d */ /* 0x000fea0003800000 */
.L_x_0:
[----:B------:R-:W-:-:S00]  /*0830*/  BRA `(.L_x_0) ;  /* 0xfffffffc00fc7947 */ /* 0x000fc0000383ffff */
[----:B------:R-:W-:-:S00]  /*0840*/  NOP ;  /* 0x0000000000007918 */ /* 0x000fc00000000000 */
        /* <DEDUP_REMOVED lines=11> */
.L_x_1:


//--------------------- .nv.constant0.triton_poi_fused_reflection_pad2d_0 --------------------------
	.section	.nv.constant0.triton_poi_fused_reflection_pad2d_0,"a",@progbits
	.sectionflags	@""
	.align	4
.nv.constant0.triton_poi_fused_reflection_pad2d_0:
	.zero		552
